//
// Generated by NVIDIA NVVM Compiler
//
// Compiler Build ID: CL-36424714
// Cuda compilation tools, release 13.0, V13.0.88
// Based on NVVM 20.0.0
//

.version 9.0
.target sm_100
.address_size 64

	// .globl	_Z14kernel_lane_32PiS_

.visible .entry _Z14kernel_lane_32PiS_(
	.param .u64 .ptr .align 1 _Z14kernel_lane_32PiS__param_0,
	.param .u64 .ptr .align 1 _Z14kernel_lane_32PiS__param_1
)
{
	.reg .pred 	%p<2>;
	.reg .b32 	%r<4>;
	.reg .b64 	%rd<8>;

	ld.param.u64 	%rd1, [_Z14kernel_lane_32PiS__param_0];
	ld.param.u64 	%rd2, [_Z14kernel_lane_32PiS__param_1];
	cvta.to.global.u64 	%rd3, %rd2;
	cvta.to.global.u64 	%rd4, %rd1;
	mov.u32 	%r1, %tid.x;
	mul.wide.u32 	%rd5, %r1, 4;
	add.s64 	%rd6, %rd4, %rd5;
	ld.global.u32 	%r2, [%rd6];
	shfl.sync.idx.b32	%r3|%p1, %r2, 32, 31, 255;
	add.s64 	%rd7, %rd3, %rd5;
	st.global.u32 	[%rd7], %r3;
	ret;

}


// ===== COMPILED SASS (sm_100) =====

	.target	sm_100

	.elftype	@"ET_EXEC"


//--------------------- .note.nv.tkinfo           --------------------------
	.section	.note.nv.tkinfo,"",@"SHT_NOTE"
	.sectionflags	@"SHF_NOTE_NV_TKINFO"
	.tkinfo
        /*0018*/ 	.word	0x00000002
        /*0030*/ 	.string	""
        /*0030*/ 	.string	"ptxas"
        /*0030*/ 	.string	"Cuda compilation tools, release 13.0, V13.0.88"
        /*0030*/ 	.string	"Build cuda_13.0.r13.0/compiler.36424714_0"
        /*0030*/ 	.string	"-arch sm_100 -m 64 "



//--------------------- .note.nv.cuinfo           --------------------------
	.section	.note.nv.cuinfo,"",@"SHT_NOTE"
	.sectionflags	@"SHF_NOTE_NV_CUINFO"
        /*0018*/ 	.short	0x0002
        /*001a*/ 	.short	0x0064
        /*001c*/ 	.short	0x0082
	.zero		2


//--------------------- .nv.info                  --------------------------
	.section	.nv.info,"",@"SHT_CUDA_INFO"
	.align	4


	//----- nvinfo : EIATTR_REGCOUNT
	.align		4
        /*0000*/ 	.byte	0x04, 0x2f
        /*0002*/ 	.short	(.L_1 - .L_0)
	.align		4
.L_0:
        /*0004*/ 	.word	index@(_Z14kernel_lane_32PiS_)
        /*0008*/ 	.word	0x0000000c


	//----- nvinfo : EIATTR_FRAME_SIZE
	.align		4
.L_1:
        /*000c*/ 	.byte	0x04, 0x11
        /*000e*/ 	.short	(.L_3 - .L_2)
	.align		4
.L_2:
        /*0010*/ 	.word	index@(_Z14kernel_lane_32PiS_)
        /*0014*/ 	.word	0x00000000


	//----- nvinfo : EIATTR_MIN_STACK_SIZE
	.align		4
.L_3:
        /*0018*/ 	.byte	0x04, 0x12
        /*001a*/ 	.short	(.L_5 - .L_4)
	.align		4
.L_4:
        /*001c*/ 	.word	index@(_Z14kernel_lane_32PiS_)
        /*0020*/ 	.word	0x00000000
.L_5:


//--------------------- .nv.compat                --------------------------
	.section	.nv.compat,"",@"SHT_CUDA_COMPAT_INFO"
	.align	4
        /*0000*/ 	.byte	0x02, 0x09, 0x00, 0x00, 0x02, 0x02, 0x01, 0x00, 0x02, 0x05, 0x05, 0x00, 0x03, 0x07, 0x01, 0x01
        /*0010*/ 	.byte	0x02, 0x03, 0x00, 0x00, 0x02, 0x06, 0x01, 0x00, 0x04, 0x0b, 0x08, 0x00, 0x09, 0x00, 0x00, 0x00
        /*0020*/ 	.byte	0x00, 0x00, 0x00, 0x00


//--------------------- .nv.info._Z14kernel_lane_32PiS_ --------------------------
	.section	.nv.info._Z14kernel_lane_32PiS_,"",@"SHT_CUDA_INFO"
	.sectionflags	@""
	.align	4


	//----- nvinfo : EIATTR_CUDA_API_VERSION
	.align		4
        /*0000*/ 	.byte	0x04, 0x37
        /*0002*/ 	.short	(.L_7 - .L_6)
.L_6:
        /*0004*/ 	.word	0x00000082


	//----- nvinfo : EIATTR_KPARAM_INFO
	.align		4
.L_7:
        /*0008*/ 	.byte	0x04, 0x17
        /*000a*/ 	.short	(.L_9 - .L_8)
.L_8:
        /*000c*/ 	.word	0x00000000
        /*0010*/ 	.short	0x0001
        /*0012*/ 	.short	0x0008
        /*0014*/ 	.byte	0x00, 0xf5, 0x21, 0x00


	//----- nvinfo : EIATTR_KPARAM_INFO
	.align		4
.L_9:
        /*0018*/ 	.byte	0x04, 0x17
        /*001a*/ 	.short	(.L_11 - .L_10)
.L_10:
        /*001c*/ 	.word	0x00000000
        /*0020*/ 	.short	0x0000
        /*0022*/ 	.short	0x0000
        /*0024*/ 	.byte	0x00, 0xf5, 0x21, 0x00


	//----- nvinfo : EIATTR_SPARSE_MMA_MASK
	.align		4
.L_11:
        /*0028*/ 	.byte	0x03, 0x50
        /*002a*/ 	.short	0x0000


	//----- nvinfo : EIATTR_MAXREG_COUNT
	.align		4
        /*002c*/ 	.byte	0x03, 0x1b
        /*002e*/ 	.short	0x00ff


	//----- nvinfo : EIATTR_MERCURY_ISA_VERSION
	.align		4
        /*0030*/ 	.byte	0x03, 0x5f
        /*0032*/ 	.short	0x0101


	//----- nvinfo : EIATTR_COOP_GROUP_MASK_REGIDS
	.align		4
        /*0034*/ 	.byte	0x04, 0x29
        /*0036*/ 	.short	(.L_13 - .L_12)


	//   ....[0]....
.L_12:
        /*0038*/ 	.word	0x05000000


	//----- nvinfo : EIATTR_COOP_GROUP_INSTR_OFFSETS
	.align		4
.L_13:
        /*003c*/ 	.byte	0x04, 0x28
        /*003e*/ 	.short	(.L_15 - .L_14)


	//   ....[0]....
.L_14:
        /*0040*/ 	.word	0x000000a0


	//----- nvinfo : EIATTR_VRC_CTA_INIT_COUNT
	.align		4
.L_15:
        /*0044*/ 	.byte	0x02, 0x4a
	.zero		1
	.zero		1


	//----- nvinfo : EIATTR_EXIT_INSTR_OFFSETS
	.align		4
        /*0048*/ 	.byte	0x04, 0x1c
        /*004a*/ 	.short	(.L_17 - .L_16)


	//   ....[0]....
.L_16:
        /*004c*/ 	.word	0x000000c0


	//----- nvinfo : EIATTR_CBANK_PARAM_SIZE
	.align		4
.L_17:
        /*0050*/ 	.byte	0x03, 0x19
        /*0052*/ 	.short	0x0010


	//----- nvinfo : EIATTR_PARAM_CBANK
	.align		4
        /*0054*/ 	.byte	0x04, 0x0a
        /*0056*/ 	.short	(.L_19 - .L_18)
	.align		4
.L_18:
        /*0058*/ 	.word	index@(.nv.constant0._Z14kernel_lane_32PiS_)
        /*005c*/ 	.short	0x0380
        /*005e*/ 	.short	0x0010


	//----- nvinfo : EIATTR_SW_WAR
	.align		4
.L_19:
        /*0060*/ 	.byte	0x04, 0x36
        /*0062*/ 	.short	(.L_21 - .L_20)
.L_20:
        /*0064*/ 	.word	0x00000008
.L_21:


//--------------------- .nv.callgraph             --------------------------
	.section	.nv.callgraph,"",@"SHT_CUDA_CALLGRAPH"
	.align	4
	.sectionentsize	8
	.align		4
        /*0000*/ 	.word	0x00000000
	.align		4
        /*0004*/ 	.word	0xffffffff
	.align		4
        /*0008*/ 	.word	0x00000000
	.align		4
        /*000c*/ 	.word	0xfffffffe
	.align		4
        /*0010*/ 	.word	0x00000000
	.align		4
        /*0014*/ 	.word	0xfffffffd
	.align		4
        /*0018*/ 	.word	0x00000000
	.align		4
        /*001c*/ 	.word	0xfffffffc


//--------------------- .text._Z14kernel_lane_32PiS_ --------------------------
	.section	.text._Z14kernel_lane_32PiS_,"ax",@progbits
	.align	128
        .global         _Z14kernel_lane_32PiS_
        .type           _Z14kernel_lane_32PiS_,@function
        .size           _Z14kernel_lane_32PiS_,(.L_x_1 - _Z14kernel_lane_32PiS_)
        .other          _Z14kernel_lane_32PiS_,@"STO_CUDA_ENTRY STV_DEFAULT"
_Z14kernel_lane_32PiS_:
.text._Z14kernel_lane_32PiS_:
[----:B------:R-:W-:Y:S01]  /*0000*/  LDC R1, c[0x0][0x37c] ;  /* 0x0000df00ff017b82 */ /* 0x000fe20000000800 */
[----:B------:R-:W0:Y:S07]  /*0010*/  S2R R9, SR_TID.X ;  /* 0x0000000000097919 */ /* 0x000e2e0000002100 */
[----:B------:R-:W0:Y:S01]  /*0020*/  LDC.64 R2, c[0x0][0x380] ;  /* 0x0000e000ff027b82 */ /* 0x000e220000000a00 */
[----:B------:R-:W1:Y:S01]  /*0030*/  LDCU.64 UR4, c[0x0][0x358] ;  /* 0x00006b00ff0477ac */ /* 0x000e620008000a00 */
[----:B------:R-:W-:Y:S01]  /*0040*/  HFMA2 R7, -RZ, RZ, 0, 1.9073486328125e-06 ;  /* 0x00000020ff077431 */ /* 0x000fe200000001ff */
[----:B------:R-:W-:-:S05]  /*0050*/  MOV R0, 0xff ;  /* 0x000000ff00007802 */ /* 0x000fca0000000f00 */
[----:B------:R-:W2:Y:S01]  /*0060*/  LDC.64 R4, c[0x0][0x388] ;  /* 0x0000e200ff047b82 */ /* 0x000ea20000000a00 */
[----:B0-----:R-:W-:-:S06]  /*0070*/  IMAD.WIDE.U32 R2, R9, 0x4, R2 ;  /* 0x0000000409027825 */ /* 0x001fcc00078e0002 */
[----:B-1----:R-:W3:Y:S01]  /*0080*/  LDG.E R2, desc[UR4][R2.64] ;  /* 0x0000000402027981 */ /* 0x002ee2000c1e1900 */
[----:B--2---:R-:W-:-:S03]  /*0090*/  IMAD.WIDE.U32 R4, R9, 0x4, R4 ;  /* 0x0000000409047825 */ /* 0x004fc600078e0004 */
[----:B---3--:R-:W0:Y:S04]  /*00a0*/  SHFL.IDX PT, R7, R2, R7, 0x1f ;  /* 0x00001f0702077589 */ /* 0x008e2800000e0000 */
[----:B0-----:R-:W-:Y:S01]  /*00b0*/  STG.E desc[UR4][R4.64], R7 ;  /* 0x0000000704007986 */ /* 0x001fe2000c101904 */
[----:B------:R-:W-:Y:S05]  /*00c0*/  EXIT ;  /* 0x000000000000794d */ /* 0x000fea0003800000 */
.L_x_0:
[----:B------:R-:W-:-:S00]  /*00d0*/  BRA `(.L_x_0) ;  /* 0xfffffffc00fc7947 */ /* 0x000fc0000383ffff */
[----:B------:R-:W-:-:S00]  /*00e0*/  NOP ;  /* 0x0000000000007918 */ /* 0x000fc00000000000 */
        /* <DEDUP_REMOVED lines=9> */
.L_x_1:


//--------------------- .nv.shared.reserved.0     --------------------------
	.section	.nv.shared.reserved.0,"aw",@nobits
	.weak		__nv_reservedSMEM_offset_0_alias
	.size		__nv_reservedSMEM_offset_0_alias, 0, 64
	.other		__nv_reservedSMEM_offset_0_alias,@"STO_CUDA_RESERVED_SHARED STV_DEFAULT"
__nv_reservedSMEM_offset_0_alias:
	.zero		0
	.zero		64


//--------------------- .nv.constant0._Z14kernel_lane_32PiS_ --------------------------
	.section	.nv.constant0._Z14kernel_lane_32PiS_,"a",@progbits
	.sectionflags	@""
	.align	4
.nv.constant0._Z14kernel_lane_32PiS_:
	.zero		912


//--------------------- SYMBOLS --------------------------

	.type		.nv.reservedSmem.offset0,@object
	.size		.nv.reservedSmem.offset0,0x4
